	.headerflags	@"EF_CUDA_TEXMODE_UNIFIED EF_CUDA_64BIT_ADDRESS EF_CUDA_ACCELERATORS EF_CUDA_SM90 EF_CUDA_VIRTUAL_SM(EF_CUDA_SM90)"
	.elftype	@"ET_EXEC"


//--------------------- .nv.info                  --------------------------
	.section	.nv.info,"",@"SHT_CUDA_INFO"
	.align	4


	//----- nvinfo : EIATTR_REGCOUNT
	.align		4
        /*0000*/ 	.byte	0x04, 0x2f
        /*0002*/ 	.short	(.L_1 - .L_0)
	.align		4
.L_0:
        /*0004*/ 	.word	index@(triton_poi_fused_add_clamp_37)
        /*0008*/ 	.word	0x00000008


	//----- nvinfo : EIATTR_MIN_STACK_SIZE
	.align		4
.L_1:
        /*000c*/ 	.byte	0x04, 0x12
        /*000e*/ 	.short	(.L_3 - .L_2)
	.align		4
.L_2:
        /*0010*/ 	.word	index@(triton_poi_fused_add_clamp_37)
        /*0014*/ 	.word	0x00000000


	//----- nvinfo : EIATTR_FRAME_SIZE
	.align		4
.L_3:
        /*0018*/ 	.byte	0x04, 0x11
        /*001a*/ 	.short	(.L_5 - .L_4)
	.align		4
.L_4:
        /*001c*/ 	.word	index@(triton_poi_fused_add_clamp_37)
        /*0020*/ 	.word	0x00000000


	//----- nvinfo : EIATTR_MIN_STACK_SIZE
	.align		4
.L_5:
        /*0024*/ 	.byte	0x04, 0x12
        /*0026*/ 	.short	(.L_7 - .L_6)
	.align		4
.L_6:
        /*0028*/ 	.word	index@(triton_poi_fused_add_clamp_37)
        /*002c*/ 	.word	0x00000000
.L_7:


//--------------------- .nv.info.triton_poi_fused_add_clamp_37 --------------------------
	.section	.nv.info.triton_poi_fused_add_clamp_37,"",@"SHT_CUDA_INFO"
	.sectionflags	@""
	.align	4


	//----- nvinfo : EIATTR_CUDA_API_VERSION
	.align		4
        /*0000*/ 	.byte	0x04, 0x37
        /*0002*/ 	.short	(.L_9 - .L_8)
.L_8:
        /*0004*/ 	.word	0x0000007c


	//----- nvinfo : EIATTR_KPARAM_INFO
	.align		4
.L_9:
        /*0008*/ 	.byte	0x04, 0x17
        /*000a*/ 	.short	(.L_11 - .L_10)
.L_10:
        /*000c*/ 	.word	0x00000000
        /*0010*/ 	.short	0x0001
        /*0012*/ 	.short	0x0008
        /*0014*/ 	.byte	0x00, 0xf0, 0x11, 0x00


	//----- nvinfo : EIATTR_KPARAM_INFO
	.align		4
.L_11:
        /*0018*/ 	.byte	0x04, 0x17
        /*001a*/ 	.short	(.L_13 - .L_12)
.L_12:
        /*001c*/ 	.word	0x00000000
        /*0020*/ 	.short	0x0000
        /*0022*/ 	.short	0x0000
        /*0024*/ 	.byte	0x00, 0xf4, 0x21, 0x00


	//----- nvinfo : EIATTR_SPARSE_MMA_MASK
	.align		4
.L_13:
        /*0028*/ 	.byte	0x03, 0x50
        /*002a*/ 	.short	0x0000


	//----- nvinfo : EIATTR_MAXREG_COUNT
	.align		4
        /*002c*/ 	.byte	0x03, 0x1b
        /*002e*/ 	.short	0x00ff


	//----- nvinfo : EIATTR_EXIT_INSTR_OFFSETS
	.align		4
        /*0030*/ 	.byte	0x04, 0x1c
        /*0032*/ 	.short	(.L_15 - .L_14)


	//   ....[0]....
.L_14:
        /*0034*/ 	.word	0x00000100


	//   ....[1]....
        /*0038*/ 	.word	0x00000130


	//----- nvinfo : EIATTR_REQNTID
	.align		4
.L_15:
        /*003c*/ 	.byte	0x04, 0x10
        /*003e*/ 	.short	(.L_17 - .L_16)
.L_16:
        /*0040*/ 	.word	0x00000020
        /*0044*/ 	.word	0x00000001
        /*0048*/ 	.word	0x00000001


	//----- nvinfo : EIATTR_CBANK_PARAM_SIZE
	.align		4
.L_17:
        /*004c*/ 	.byte	0x03, 0x19
        /*004e*/ 	.short	0x000c


	//----- nvinfo : EIATTR_PARAM_CBANK
	.align		4
        /*0050*/ 	.byte	0x04, 0x0a
        /*0052*/ 	.short	(.L_19 - .L_18)
	.align		4
.L_18:
        /*0054*/ 	.word	index@(.nv.constant0.triton_poi_fused_add_clamp_37)
        /*0058*/ 	.short	0x0210
        /*005a*/ 	.short	0x000c


	//----- nvinfo : EIATTR_SW_WAR
	.align		4
.L_19:
        /*005c*/ 	.byte	0x04, 0x36
        /*005e*/ 	.short	(.L_21 - .L_20)
.L_20:
        /*0060*/ 	.word	0x00000008
.L_21:


//--------------------- .nv.callgraph             --------------------------
	.section	.nv.callgraph,"",@"SHT_CUDA_CALLGRAPH"
	.align	4
	.sectionentsize	8
	.align		4
        /*0000*/ 	.word	0x00000000
	.align		4
        /*0004*/ 	.word	0xffffffff
	.align		4
        /*0008*/ 	.word	0x00000000
	.align		4
        /*000c*/ 	.word	0xfffffffe
	.align		4
        /*0010*/ 	.word	0x00000000
	.align		4
        /*0014*/ 	.word	0xfffffffd
	.align		4
        /*0018*/ 	.word	0x00000000
	.align		4
        /*001c*/ 	.word	0xfffffffc


//--------------------- .text.triton_poi_fused_add_clamp_37 --------------------------
	.section	.text.triton_poi_fused_add_clamp_37,"ax",@progbits
	.align	128
        .global         triton_poi_fused_add_clamp_37
        .type           triton_poi_fused_add_clamp_37,@function
        .size           triton_poi_fused_add_clamp_37,(.L_x_1 - triton_poi_fused_add_clamp_37)
        .other          triton_poi_fused_add_clamp_37,@"STO_CUDA_ENTRY STV_DEFAULT"
triton_poi_fused_add_clamp_37:
.text.triton_poi_fused_add_clamp_37:
[----:B------:R-:W0:Y:S02]  /*0000*/  LDC R1, c[0x0][0x28] ;  /* 0x00000a00ff017b82 */ /* 0x000e240000000800 */
[----:B------:R-:W1:Y:S01]  /*0010*/  S2R R2, SR_TID.X ;  /* 0x0000000000027919 */ /* 0x000e620000002100 */
[----:B------:R-:W2:Y:S01]  /*0020*/  LDC.64 R4, c[0x0][0x210] ;  /* 0x00008400ff047b82 */ /* 0x000ea20000000a00 */
[----:B------:R-:W3:Y:S01]  /*0030*/  S2R R3, SR_CTAID.X ;  /* 0x0000000000037919 */ /* 0x000ee20000002500 */
[C---:B-1----:R-:W-:Y:S02]  /*0040*/  LOP3.LUT R0, R2.reuse, 0x7, RZ, 0xc0, !PT ;  /* 0x0000000702007812 */ /* 0x042fe400078ec0ff */
[----:B------:R-:W-:-:S03]  /*0050*/  LOP3.LUT P0, RZ, R2, 0x18, RZ, 0xc0, !PT ;  /* 0x0000001802ff7812 */ /* 0x000fc6000780c0ff */
[----:B---3--:R-:W-:-:S04]  /*0060*/  IMAD R3, R3, 0x8, R0 ;  /* 0x0000000803037824 */ /* 0x008fc800078e0200 */
[C---:B--2---:R-:W-:Y:S01]  /*0070*/  IMAD.WIDE R4, R3.reuse, 0x8, R4 ;  /* 0x0000000803047825 */ /* 0x044fe200078e0204 */
[----:B------:R-:W-:Y:S02]  /*0080*/  I2FP.F32.S32 R0, R3 ;  /* 0x0000000300007245 */ /* 0x000fe40000201400 */
[----:B------:R-:W-:-:S03]  /*0090*/  ISETP.LT.AND P0, PT, R3, 0x8, !P0 ;  /* 0x000000080300780c */ /* 0x000fc60004701270 */
[----:B------:R-:W-:-:S05]  /*00a0*/  FMUL R0, R0, 0.14285714924335479736 ;  /* 0x3e12492500007820 */ /* 0x000fca0000400000 */
[----:B------:R-:W-:-:S06]  /*00b0*/  FMNMX R0, RZ, R0, !PT ;  /* 0x00000000ff007209 */ /* 0x000fcc0007800000 */
[----:B------:R-:W1:Y:S02]  /*00c0*/  F2I.TRUNC.NTZ R0, R0 ;  /* 0x0000000000007305 */ /* 0x000e64000020f100 */
[----:B-1----:R-:W-:-:S05]  /*00d0*/  VIMNMX R2, RZ, R0, PT ;  /* 0x00000000ff027248 */ /* 0x002fca0003fe0100 */
[----:B------:R-:W-:-:S05]  /*00e0*/  VIADD R2, R2, 0x1 ;  /* 0x0000000102027836 */ /* 0x000fca0000000000 */
[----:B------:R-:W-:Y:S01]  /*00f0*/  SHF.R.S32.HI R3, RZ, 0x1f, R2 ;  /* 0x0000001fff037819 */ /* 0x000fe20000011402 */
[----:B------:R-:W-:Y:S06]  /*0100*/  @!P0 EXIT ;  /* 0x000000000000894d */ /* 0x000fec0003800000 */
[----:B------:R-:W-:Y:S02]  /*0110*/  ULDC.64 UR4, c[0x0][0x208] ;  /* 0x0000820000047ab9 */ /* 0x000fe40000000a00 */
[----:B------:R-:W-:Y:S01]  /*0120*/  STG.E.64 desc[UR4][R4.64], R2 ;  /* 0x0000000204007986 */ /* 0x000fe2000c101b04 */
[----:B------:R-:W-:Y:S05]  /*0130*/  EXIT ;  /* 0x000000000000794d */ /* 0x000fea0003800000 */
.L_x_0:
[----:B------:R-:W-:-:S00]  /*0140*/  BRA `(.L_x_0) ;  /* 0xfffffffc00fc7947 */ /* 0x000fc0000383ffff */
[----:B------:R-:W-:-:S00]  /*0150*/  NOP ;  /* 0x0000000000007918 */ /* 0x000fc00000000000 */
        /* <DEDUP_REMOVED lines=10> */
.L_x_1:


//--------------------- .nv.constant0.triton_poi_fused_add_clamp_37 --------------------------
	.section	.nv.constant0.triton_poi_fused_add_clamp_37,"a",@progbits
	.sectionflags	@""
	.align	4
.nv.constant0.triton_poi_fused_add_clamp_37:
	.zero		540
